//
// Generated by NVIDIA NVVM Compiler
//
// Compiler Build ID: CL-36424714
// Cuda compilation tools, release 13.0, V13.0.88
// Based on NVVM 20.0.0
//

.version 9.0
.target sm_100
.address_size 64

	// .globl	_Z3addPiS_S_
.extern .func  (.param .b32 func_retval0) vprintf
(
	.param .b64 vprintf_param_0,
	.param .b64 vprintf_param_1
)
;
.global .align 1 .b8 $str[18] = {116, 104, 114, 101, 97, 100, 105, 100, 32, 78, 111, 32, 58, 32, 37, 100, 10};
.global .align 1 .b8 $str$1[17] = {98, 108, 111, 99, 107, 105, 100, 32, 78, 111, 32, 58, 32, 37, 100, 10};
.global .align 1 .b8 $str$2[18] = {98, 108, 111, 99, 107, 100, 105, 109, 32, 78, 111, 32, 58, 32, 37, 100, 10};
.global .align 1 .b8 $str$3[15] = {73, 110, 100, 101, 120, 32, 78, 111, 32, 58, 32, 37, 100, 10};

.visible .entry _Z3addPiS_S_(
	.param .u64 .ptr .align 1 _Z3addPiS_S__param_0,
	.param .u64 .ptr .align 1 _Z3addPiS_S__param_1,
	.param .u64 .ptr .align 1 _Z3addPiS_S__param_2
)
{
	.local .align 8 .b8 	__local_depot0[8];
	.reg .b64 	%SP;
	.reg .b64 	%SPL;
	.reg .b32 	%r<16>;
	.reg .b64 	%rd<21>;

	mov.u64 	%SPL, __local_depot0;
	cvta.local.u64 	%SP, %SPL;
	ld.param.u64 	%rd1, [_Z3addPiS_S__param_0];
	ld.param.u64 	%rd2, [_Z3addPiS_S__param_1];
	ld.param.u64 	%rd3, [_Z3addPiS_S__param_2];
	cvta.to.global.u64 	%rd4, %rd3;
	cvta.to.global.u64 	%rd5, %rd2;
	cvta.to.global.u64 	%rd6, %rd1;
	add.u64 	%rd7, %SP, 0;
	add.u64 	%rd8, %SPL, 0;
	mov.u32 	%r1, %tid.x;
	st.local.u32 	[%rd8], %r1;
	mov.u64 	%rd9, $str;
	cvta.global.u64 	%rd10, %rd9;
	{ // callseq 0, 0
	.param .b64 param0;
	st.param.b64 	[param0], %rd10;
	.param .b64 param1;
	st.param.b64 	[param1], %rd7;
	.param .b32 retval0;
	call.uni (retval0), 
	vprintf, 
	(
	param0, 
	param1
	);
	ld.param.b32 	%r2, [retval0];
	} // callseq 0
	mov.u32 	%r4, %ctaid.x;
	st.local.u32 	[%rd8], %r4;
	mov.u64 	%rd11, $str$1;
	cvta.global.u64 	%rd12, %rd11;
	{ // callseq 1, 0
	.param .b64 param0;
	st.param.b64 	[param0], %rd12;
	.param .b64 param1;
	st.param.b64 	[param1], %rd7;
	.param .b32 retval0;
	call.uni (retval0), 
	vprintf, 
	(
	param0, 
	param1
	);
	ld.param.b32 	%r5, [retval0];
	} // callseq 1
	mov.u32 	%r7, %ntid.x;
	st.local.u32 	[%rd8], %r7;
	mov.u64 	%rd13, $str$2;
	cvta.global.u64 	%rd14, %rd13;
	{ // callseq 2, 0
	.param .b64 param0;
	st.param.b64 	[param0], %rd14;
	.param .b64 param1;
	st.param.b64 	[param1], %rd7;
	.param .b32 retval0;
	call.uni (retval0), 
	vprintf, 
	(
	param0, 
	param1
	);
	ld.param.b32 	%r8, [retval0];
	} // callseq 2
	mad.lo.s32 	%r10, %r4, %r7, %r1;
	st.local.u32 	[%rd8], %r10;
	mov.u64 	%rd15, $str$3;
	cvta.global.u64 	%rd16, %rd15;
	{ // callseq 3, 0
	.param .b64 param0;
	st.param.b64 	[param0], %rd16;
	.param .b64 param1;
	st.param.b64 	[param1], %rd7;
	.param .b32 retval0;
	call.uni (retval0), 
	vprintf, 
	(
	param0, 
	param1
	);
	ld.param.b32 	%r11, [retval0];
	} // callseq 3
	mul.wide.s32 	%rd17, %r10, 4;
	add.s64 	%rd18, %rd6, %rd17;
	ld.global.u32 	%r13, [%rd18];
	add.s64 	%rd19, %rd5, %rd17;
	ld.global.u32 	%r14, [%rd19];
	add.s32 	%r15, %r14, %r13;
	add.s64 	%rd20, %rd4, %rd17;
	st.global.u32 	[%rd20], %r15;
	ret;

}


// ===== COMPILED SASS (sm_100) =====

	.target	sm_100

	.elftype	@"ET_EXEC"


//--------------------- .note.nv.tkinfo           --------------------------
	.section	.note.nv.tkinfo,"",@"SHT_NOTE"
	.sectionflags	@"SHF_NOTE_NV_TKINFO"
	.tkinfo
        /*0018*/ 	.word	0x00000002
        /*0030*/ 	.string	""
        /*0030*/ 	.string	"ptxas"
        /*0030*/ 	.string	"Cuda compilation tools, release 13.0, V13.0.88"
        /*0030*/ 	.string	"Build cuda_13.0.r13.0/compiler.36424714_0"
        /*0030*/ 	.string	"-arch sm_100 -m 64 "



//--------------------- .note.nv.cuinfo           --------------------------
	.section	.note.nv.cuinfo,"",@"SHT_NOTE"
	.sectionflags	@"SHF_NOTE_NV_CUINFO"
        /*0018*/ 	.short	0x0002
        /*001a*/ 	.short	0x0064
        /*001c*/ 	.short	0x0082
	.zero		2


//--------------------- .nv.info                  --------------------------
	.section	.nv.info,"",@"SHT_CUDA_INFO"
	.align	4


	//----- nvinfo : EIATTR_REGCOUNT
	.align		4
        /*0000*/ 	.byte	0x04, 0x2f
        /*0002*/ 	.short	(.L_5 - .L_4)
	.align		4
.L_4:
        /*0004*/ 	.word	index@(_Z3addPiS_S_)
        /*0008*/ 	.word	0x0000001a


	//----- nvinfo : EIATTR_FRAME_SIZE
	.align		4
.L_5:
        /*000c*/ 	.byte	0x04, 0x11
        /*000e*/ 	.short	(.L_7 - .L_6)
	.align		4
.L_6:
        /*0010*/ 	.word	index@(_Z3addPiS_S_)
        /*0014*/ 	.word	0x00000008


	//----- nvinfo : EIATTR_MIN_STACK_SIZE
	.align		4
.L_7:
        /*0018*/ 	.byte	0x04, 0x12
        /*001a*/ 	.short	(.L_9 - .L_8)
	.align		4
.L_8:
        /*001c*/ 	.word	index@(_Z3addPiS_S_)
        /*0020*/ 	.word	0x00000008
.L_9:


//--------------------- .nv.compat                --------------------------
	.section	.nv.compat,"",@"SHT_CUDA_COMPAT_INFO"
	.align	4
        /*0000*/ 	.byte	0x02, 0x09, 0x00, 0x00, 0x02, 0x02, 0x01, 0x00, 0x02, 0x05, 0x05, 0x00, 0x03, 0x07, 0x01, 0x01
        /*0010*/ 	.byte	0x02, 0x03, 0x00, 0x00, 0x02, 0x06, 0x01, 0x00, 0x04, 0x0b, 0x08, 0x00, 0x09, 0x00, 0x00, 0x00
        /*0020*/ 	.byte	0x00, 0x00, 0x00, 0x00


//--------------------- .nv.info._Z3addPiS_S_     --------------------------
	.section	.nv.info._Z3addPiS_S_,"",@"SHT_CUDA_INFO"
	.sectionflags	@""
	.align	4


	//----- nvinfo : EIATTR_CUDA_API_VERSION
	.align		4
        /*0000*/ 	.byte	0x04, 0x37
        /*0002*/ 	.short	(.L_11 - .L_10)
.L_10:
        /*0004*/ 	.word	0x00000082


	//----- nvinfo : EIATTR_KPARAM_INFO
	.align		4
.L_11:
        /*0008*/ 	.byte	0x04, 0x17
        /*000a*/ 	.short	(.L_13 - .L_12)
.L_12:
        /*000c*/ 	.word	0x00000000
        /*0010*/ 	.short	0x0002
        /*0012*/ 	.short	0x0010
        /*0014*/ 	.byte	0x00, 0xf5, 0x21, 0x00


	//----- nvinfo : EIATTR_KPARAM_INFO
	.align		4
.L_13:
        /*0018*/ 	.byte	0x04, 0x17
        /*001a*/ 	.short	(.L_15 - .L_14)
.L_14:
        /*001c*/ 	.word	0x00000000
        /*0020*/ 	.short	0x0001
        /*0022*/ 	.short	0x0008
        /*0024*/ 	.byte	0x00, 0xf5, 0x21, 0x00


	//----- nvinfo : EIATTR_KPARAM_INFO
	.align		4
.L_15:
        /*0028*/ 	.byte	0x04, 0x17
        /*002a*/ 	.short	(.L_17 - .L_16)
.L_16:
        /*002c*/ 	.word	0x00000000
        /*0030*/ 	.short	0x0000
        /*0032*/ 	.short	0x0000
        /*0034*/ 	.byte	0x00, 0xf5, 0x21, 0x00


	//----- nvinfo : EIATTR_SPARSE_MMA_MASK
	.align		4
.L_17:
        /*0038*/ 	.byte	0x03, 0x50
        /*003a*/ 	.short	0x0000


	//----- nvinfo : EIATTR_MAXREG_COUNT
	.align		4
        /*003c*/ 	.byte	0x03, 0x1b
        /*003e*/ 	.short	0x00ff


	//----- nvinfo : EIATTR_EXTERNS
	.align		4
        /*0040*/ 	.byte	0x04, 0x0f
        /*0042*/ 	.short	(.L_19 - .L_18)


	//   ....[0]....
	.align		4
.L_18:
        /*0044*/ 	.word	index@(vprintf)


	//----- nvinfo : EIATTR_MERCURY_ISA_VERSION
	.align		4
.L_19:
        /*0048*/ 	.byte	0x03, 0x5f
        /*004a*/ 	.short	0x0101


	//----- nvinfo : EIATTR_VRC_CTA_INIT_COUNT
	.align		4
        /*004c*/ 	.byte	0x02, 0x4a
	.zero		1
	.zero		1


	//----- nvinfo : EIATTR_SYSCALL_OFFSETS
	.align		4
        /*0050*/ 	.byte	0x04, 0x46
        /*0052*/ 	.short	(.L_21 - .L_20)


	//   ....[0]....
.L_20:
        /*0054*/ 	.word	0x00000100


	//   ....[1]....
        /*0058*/ 	.word	0x000001a0


	//   ....[2]....
        /*005c*/ 	.word	0x00000240


	//   ....[3]....
        /*0060*/ 	.word	0x000002f0


	//----- nvinfo : EIATTR_EXIT_INSTR_OFFSETS
	.align		4
.L_21:
        /*0064*/ 	.byte	0x04, 0x1c
        /*0066*/ 	.short	(.L_23 - .L_22)


	//   ....[0]....
.L_22:
        /*0068*/ 	.word	0x000003e0


	//----- nvinfo : EIATTR_CBANK_PARAM_SIZE
	.align		4
.L_23:
        /*006c*/ 	.byte	0x03, 0x19
        /*006e*/ 	.short	0x0018


	//----- nvinfo : EIATTR_PARAM_CBANK
	.align		4
        /*0070*/ 	.byte	0x04, 0x0a
        /*0072*/ 	.short	(.L_25 - .L_24)
	.align		4
.L_24:
        /*0074*/ 	.word	index@(.nv.constant0._Z3addPiS_S_)
        /*0078*/ 	.short	0x0380
        /*007a*/ 	.short	0x0018


	//----- nvinfo : EIATTR_SW_WAR
	.align		4
.L_25:
        /*007c*/ 	.byte	0x04, 0x36
        /*007e*/ 	.short	(.L_27 - .L_26)
.L_26:
        /*0080*/ 	.word	0x00000008
.L_27:


//--------------------- .nv.callgraph             --------------------------
	.section	.nv.callgraph,"",@"SHT_CUDA_CALLGRAPH"
	.align	4
	.sectionentsize	8
	.align		4
        /*0000*/ 	.word	0x00000000
	.align		4
        /*0004*/ 	.word	0xffffffff
	.align		4
        /*0008*/ 	.word	index@(_Z3addPiS_S_)
	.align		4
        /*000c*/ 	.word	index@(vprintf)
	.align		4
        /*0010*/ 	.word	0x00000000
	.align		4
        /*0014*/ 	.word	0xfffffffe
	.align		4
        /*0018*/ 	.word	0x00000000
	.align		4
        /*001c*/ 	.word	0xfffffffd
	.align		4
        /*0020*/ 	.word	0x00000000
	.align		4
        /*0024*/ 	.word	0xfffffffc


//--------------------- .nv.constant4             --------------------------
	.section	.nv.constant4,"a",@progbits
	.align	8
	.align		8
.nv.constant4:
        /*0000*/ 	.dword	vprintf
	.align		8
        /*0008*/ 	.dword	$str
	.align		8
        /*0010*/ 	.dword	$str$1
	.align		8
        /*0018*/ 	.dword	$str$2
	.align		8
        /*0020*/ 	.dword	$str$3


//--------------------- .text._Z3addPiS_S_        --------------------------
	.section	.text._Z3addPiS_S_,"ax",@progbits
	.align	128
        .global         _Z3addPiS_S_
        .type           _Z3addPiS_S_,@function
        .size           _Z3addPiS_S_,(.L_x_5 - _Z3addPiS_S_)
        .other          _Z3addPiS_S_,@"STO_CUDA_ENTRY STV_DEFAULT"
_Z3addPiS_S_:
.text._Z3addPiS_S_:
[----:B------:R-:W0:Y:S01]  /*0000*/  LDC R1, c[0x0][0x37c] ;  /* 0x0000df00ff017b82 */ /* 0x000e220000000800 */
[----:B------:R-:W1:Y:S01]  /*0010*/  S2R R16, SR_TID.X ;  /* 0x0000000000107919 */ /* 0x000e620000002100 */
[----:B------:R-:W2:Y:S01]  /*0020*/  LDCU UR4, c[0x0][0x2f8] ;  /* 0x00005f00ff0477ac */ /* 0x000ea20008000800 */
[----:B0-----:R-:W-:Y:S01]  /*0030*/  VIADD R1, R1, 0xfffffff8 ;  /* 0xfffffff801017836 */ /* 0x001fe20000000000 */
[----:B------:R-:W-:Y:S01]  /*0040*/  MOV R19, 0x0 ;  /* 0x0000000000137802 */ /* 0x000fe20000000f00 */
[----:B------:R-:W0:Y:S03]  /*0050*/  LDCU UR5, c[0x0][0x2fc] ;  /* 0x00005f80ff0577ac */ /* 0x000e260008000800 */
[----:B------:R3:W4:Y:S01]  /*0060*/  LDC.64 R8, c[0x4][R19] ;  /* 0x0100000013087b82 */ /* 0x0007220000000a00 */
[----:B------:R-:W5:Y:S01]  /*0070*/  LDCU.64 UR6, c[0x4][0x8] ;  /* 0x01000100ff0677ac */ /* 0x000f620008000a00 */
[----:B--2---:R-:W-:-:S05]  /*0080*/  IADD3 R18, P0, PT, R1, UR4, RZ ;  /* 0x0000000401127c10 */ /* 0x004fca000ff1e0ff */
[----:B0-----:R-:W-:Y:S02]  /*0090*/  IMAD.X R2, RZ, RZ, UR5, P0 ;  /* 0x00000005ff027e24 */ /* 0x001fe400080e06ff */
[----:B------:R-:W-:Y:S01]  /*00a0*/  IMAD.MOV.U32 R6, RZ, RZ, R18 ;  /* 0x000000ffff067224 */ /* 0x000fe200078e0012 */
[----:B-----5:R-:W-:Y:S01]  /*00b0*/  MOV R4, UR6 ;  /* 0x0000000600047c02 */ /* 0x020fe20008000f00 */
[----:B------:R-:W-:Y:S01]  /*00c0*/  IMAD.U32 R5, RZ, RZ, UR7 ;  /* 0x00000007ff057e24 */ /* 0x000fe2000f8e00ff */
[----:B------:R-:W-:Y:S01]  /*00d0*/  MOV R7, R2 ;  /* 0x0000000200077202 */ /* 0x000fe20000000f00 */
[----:B-1----:R3:W-:Y:S06]  /*00e0*/  STL [R1], R16 ;  /* 0x0000001001007387 */ /* 0x0027ec0000100800 */
[----:B------:R-:W-:-:S07]  /*00f0*/  LEPC R20, `(.L_x_0) ;  /* 0x000000001014794e */ /* 0x000fce0000000000 */
[----:B---34-:R-:W-:Y:S05]  /*0100*/  CALL.ABS.NOINC R8 ;  /* 0x0000000008007343 */ /* 0x018fea0003c00000 */
.L_x_0:
[----:B------:R-:W0:Y:S01]  /*0110*/  S2R R22, SR_CTAID.X ;  /* 0x0000000000167919 */ /* 0x000e220000002500 */
[----:B------:R1:W2:Y:S01]  /*0120*/  LDC.64 R8, c[0x4][R19] ;  /* 0x0100000013087b82 */ /* 0x0002a20000000a00 */
[----:B------:R-:W3:Y:S01]  /*0130*/  LDCU.64 UR4, c[0x4][0x10] ;  /* 0x01000200ff0477ac */ /* 0x000ee20008000a00 */
[----:B------:R-:W-:Y:S01]  /*0140*/  MOV R6, R18 ;  /* 0x0000001200067202 */ /* 0x000fe20000000f00 */
[----:B------:R-:W-:Y:S02]  /*0150*/  IMAD.MOV.U32 R7, RZ, RZ, R2 ;  /* 0x000000ffff077224 */ /* 0x000fe400078e0002 */
[----:B---3--:R-:W-:Y:S02]  /*0160*/  IMAD.U32 R4, RZ, RZ, UR4 ;  /* 0x00000004ff047e24 */ /* 0x008fe4000f8e00ff */
[----:B------:R-:W-:Y:S01]  /*0170*/  IMAD.U32 R5, RZ, RZ, UR5 ;  /* 0x00000005ff057e24 */ /* 0x000fe2000f8e00ff */
[----:B0-----:R1:W-:Y:S06]  /*0180*/  STL [R1], R22 ;  /* 0x0000001601007387 */ /* 0x0013ec0000100800 */
[----:B------:R-:W-:-:S07]  /*0190*/  LEPC R20, `(.L_x_1) ;  /* 0x000000001014794e */ /* 0x000fce0000000000 */
[----:B-12---:R-:W-:Y:S05]  /*01a0*/  CALL.ABS.NOINC R8 ;  /* 0x0000000008007343 */ /* 0x006fea0003c00000 */
.L_x_1:
[----:B------:R-:W0:Y:S01]  /*01b0*/  LDC R17, c[0x0][0x360] ;  /* 0x0000d800ff117b82 */ /* 0x000e220000000800 */
[----:B------:R-:W1:Y:S01]  /*01c0*/  LDCU.64 UR4, c[0x4][0x18] ;  /* 0x01000300ff0477ac */ /* 0x000e620008000a00 */
[----:B------:R-:W-:Y:S01]  /*01d0*/  MOV R6, R18 ;  /* 0x0000001200067202 */ /* 0x000fe20000000f00 */
[----:B------:R-:W-:-:S05]  /*01e0*/  IMAD.MOV.U32 R7, RZ, RZ, R2 ;  /* 0x000000ffff077224 */ /* 0x000fca00078e0002 */
[----:B------:R2:W3:Y:S01]  /*01f0*/  LDC.64 R8, c[0x4][R19] ;  /* 0x0100000013087b82 */ /* 0x0004e20000000a00 */
[----:B-1----:R-:W-:Y:S01]  /*0200*/  MOV R4, UR4 ;  /* 0x0000000400047c02 */ /* 0x002fe20008000f00 */
[----:B------:R-:W-:Y:S01]  /*0210*/  IMAD.U32 R5, RZ, RZ, UR5 ;  /* 0x00000005ff057e24 */ /* 0x000fe2000f8e00ff */
[----:B0-----:R2:W-:Y:S06]  /*0220*/  STL [R1], R17 ;  /* 0x0000001101007387 */ /* 0x0015ec0000100800 */
[----:B------:R-:W-:-:S07]  /*0230*/  LEPC R20, `(.L_x_2) ;  /* 0x000000001014794e */ /* 0x000fce0000000000 */
[----:B--23--:R-:W-:Y:S05]  /*0240*/  CALL.ABS.NOINC R8 ;  /* 0x0000000008007343 */ /* 0x00cfea0003c00000 */
.L_x_2:
[----:B------:R-:W-:Y:S01]  /*0250*/  IMAD R22, R22, R17, R16 ;  /* 0x0000001116167224 */ /* 0x000fe200078e0210 */
[----:B------:R0:W1:Y:S01]  /*0260*/  LDC.64 R8, c[0x4][R19] ;  /* 0x0100000013087b82 */ /* 0x0000620000000a00 */
[----:B------:R-:W2:Y:S01]  /*0270*/  LDCU.64 UR4, c[0x4][0x20] ;  /* 0x01000400ff0477ac */ /* 0x000ea20008000a00 */
[----:B------:R-:W-:Y:S01]  /*0280*/  MOV R6, R18 ;  /* 0x0000001200067202 */ /* 0x000fe20000000f00 */
[----:B------:R-:W-:Y:S01]  /*0290*/  IMAD.MOV.U32 R7, RZ, RZ, R2 ;  /* 0x000000ffff077224 */ /* 0x000fe200078e0002 */
[----:B------:R0:W-:Y:S04]  /*02a0*/  STL [R1], R22 ;  /* 0x0000001601007387 */ /* 0x0001e80000100800 */
[----:B------:R-:W3:Y:S01]  /*02b0*/  LDC.64 R16, c[0x0][0x358] ;  /* 0x0000d600ff107b82 */ /* 0x000ee20000000a00 */
[----:B--2---:R-:W-:Y:S01]  /*02c0*/  MOV R4, UR4 ;  /* 0x0000000400047c02 */ /* 0x004fe20008000f00 */
[----:B0-----:R-:W-:-:S07]  /*02d0*/  IMAD.U32 R5, RZ, RZ, UR5 ;  /* 0x00000005ff057e24 */ /* 0x001fce000f8e00ff */
[----:B------:R-:W-:-:S07]  /*02e0*/  LEPC R20, `(.L_x_3) ;  /* 0x000000001014794e */ /* 0x000fce0000000000 */
[----:B-1-3--:R-:W-:Y:S05]  /*02f0*/  CALL.ABS.NOINC R8 ;  /* 0x0000000008007343 */ /* 0x00afea0003c00000 */
.L_x_3:
[----:B------:R-:W0:Y:S01]  /*0300*/  LDC.64 R2, c[0x0][0x380] ;  /* 0x0000e000ff027b82 */ /* 0x000e220000000a00 */
[C---:B------:R-:W-:Y:S02]  /*0310*/  R2UR UR4, R16.reuse ;  /* 0x00000000100472ca */ /* 0x040fe400000e0000 */
[C---:B------:R-:W-:Y:S02]  /*0320*/  R2UR UR5, R17.reuse ;  /* 0x00000000110572ca */ /* 0x040fe400000e0000 */
[----:B------:R-:W-:Y:S02]  /*0330*/  R2UR UR6, R16 ;  /* 0x00000000100672ca */ /* 0x000fe400000e0000 */
[----:B------:R-:W-:Y:S01]  /*0340*/  R2UR UR7, R17 ;  /* 0x00000000110772ca */ /* 0x000fe200000e0000 */
[----:B------:R-:W1:Y:S08]  /*0350*/  LDC.64 R4, c[0x0][0x388] ;  /* 0x0000e200ff047b82 */ /* 0x000e700000000a00 */
[----:B------:R-:W2:Y:S01]  /*0360*/  LDC.64 R6, c[0x0][0x390] ;  /* 0x0000e400ff067b82 */ /* 0x000ea20000000a00 */
[----:B0-----:R-:W-:-:S06]  /*0370*/  IMAD.WIDE R2, R22, 0x4, R2 ;  /* 0x0000000416027825 */ /* 0x001fcc00078e0202 */
[----:B------:R-:W3:Y:S01]  /*0380*/  LDG.E R2, desc[UR4][R2.64] ;  /* 0x0000000402027981 */ /* 0x000ee2000c1e1900 */
[----:B-1----:R-:W-:-:S06]  /*0390*/  IMAD.WIDE R4, R22, 0x4, R4 ;  /* 0x0000000416047825 */ /* 0x002fcc00078e0204 */
[----:B------:R-:W3:Y:S01]  /*03a0*/  LDG.E R5, desc[UR6][R4.64] ;  /* 0x0000000604057981 */ /* 0x000ee2000c1e1900 */
[----:B--2---:R-:W-:Y:S01]  /*03b0*/  IMAD.WIDE R22, R22, 0x4, R6 ;  /* 0x0000000416167825 */ /* 0x004fe200078e0206 */
[----:B---3--:R-:W-:-:S05]  /*03c0*/  IADD3 R7, PT, PT, R2, R5, RZ ;  /* 0x0000000502077210 */ /* 0x008fca0007ffe0ff */
[----:B------:R-:W-:Y:S01]  /*03d0*/  STG.E desc[UR4][R22.64], R7 ;  /* 0x0000000716007986 */ /* 0x000fe2000c101904 */
[----:B------:R-:W-:Y:S05]  /*03e0*/  EXIT ;  /* 0x000000000000794d */ /* 0x000fea0003800000 */
.L_x_4:
[----:B------:R-:W-:-:S00]  /*03f0*/  BRA `(.L_x_4) ;  /* 0xfffffffc00fc7947 */ /* 0x000fc0000383ffff */
[----:B------:R-:W-:-:S00]  /*0400*/  NOP ;  /* 0x0000000000007918 */ /* 0x000fc00000000000 */
[----:B------:R-:W-:-:S00]  /*0410*/  NOP ;  /* 0x0000000000007918 */ /* 0x000fc00000000000 */
[----:B------:R-:W-:-:S00]  /*0420*/  NOP ;  /* 0x0000000000007918 */ /* 0x000fc00000000000 */
[----:B------:R-:W-:-:S00]  /*0430*/  NOP ;  /* 0x0000000000007918 */ /* 0x000fc00000000000 */
[----:B------:R-:W-:-:S00]  /*0440*/  NOP ;  /* 0x0000000000007918 */ /* 0x000fc00000000000 */
[----:B------:R-:W-:-:S00]  /*0450*/  NOP ;  /* 0x0000000000007918 */ /* 0x000fc00000000000 */
[----:B------:R-:W-:-:S00]  /*0460*/  NOP ;  /* 0x0000000000007918 */ /* 0x000fc00000000000 */
[----:B------:R-:W-:-:S00]  /*0470*/  NOP ;  /* 0x0000000000007918 */ /* 0x000fc00000000000 */
.L_x_5:


//--------------------- .nv.global.init           --------------------------
	.section	.nv.global.init,"aw",@progbits
.nv.global.init:
	.type		$str$3,@object
	.size		$str$3,($str$1 - $str$3)
$str$3:
        /*0000*/ 	.byte	0x49, 0x6e, 0x64, 0x65, 0x78, 0x20, 0x4e, 0x6f, 0x20, 0x3a, 0x20, 0x25, 0x64, 0x0a, 0x00
	.type		$str$1,@object
	.size		$str$1,($str$2 - $str$1)
$str$1:
        /*000f*/ 	.byte	0x62, 0x6c, 0x6f, 0x63, 0x6b, 0x69, 0x64, 0x20, 0x4e, 0x6f, 0x20, 0x3a, 0x20, 0x25, 0x64, 0x0a
        /*001f*/ 	.byte	0x00
	.type		$str$2,@object
	.size		$str$2,($str - $str$2)
$str$2:
        /*0020*/ 	.byte	0x62, 0x6c, 0x6f, 0x63, 0x6b, 0x64, 0x69, 0x6d, 0x20, 0x4e, 0x6f, 0x20, 0x3a, 0x20, 0x25, 0x64
        /*0030*/ 	.byte	0x0a, 0x00
	.type		$str,@object
	.size		$str,(.L_0 - $str)
$str:
        /*0032*/ 	.byte	0x74, 0x68, 0x72, 0x65, 0x61, 0x64, 0x69, 0x64, 0x20, 0x4e, 0x6f, 0x20, 0x3a, 0x20, 0x25, 0x64
        /*0042*/ 	.byte	0x0a, 0x00
.L_0:


//--------------------- .nv.shared.reserved.0     --------------------------
	.section	.nv.shared.reserved.0,"aw",@nobits
	.weak		__nv_reservedSMEM_offset_0_alias
	.size		__nv_reservedSMEM_offset_0_alias, 0, 64
	.other		__nv_reservedSMEM_offset_0_alias,@"STO_CUDA_RESERVED_SHARED STV_DEFAULT"
__nv_reservedSMEM_offset_0_alias:
	.zero		0
	.zero		64


//--------------------- .nv.constant0._Z3addPiS_S_ --------------------------
	.section	.nv.constant0._Z3addPiS_S_,"a",@progbits
	.sectionflags	@""
	.align	4
.nv.constant0._Z3addPiS_S_:
	.zero		920


//--------------------- SYMBOLS --------------------------

	.type		.nv.reservedSmem.offset0,@object
	.size		.nv.reservedSmem.offset0,0x4
	.type		vprintf,@function
